	.headerflags	@"EF_CUDA_TEXMODE_UNIFIED EF_CUDA_64BIT_ADDRESS EF_CUDA_ACCELERATORS EF_CUDA_SM90 EF_CUDA_VIRTUAL_SM(EF_CUDA_SM90)"
	.elftype	@"ET_EXEC"


//--------------------- .nv.info                  --------------------------
	.section	.nv.info,"",@"SHT_CUDA_INFO"
	.align	4


	//----- nvinfo : EIATTR_REGCOUNT
	.align		4
        /*0000*/ 	.byte	0x04, 0x2f
        /*0002*/ 	.short	(.L_1 - .L_0)
	.align		4
.L_0:
        /*0004*/ 	.word	index@(triton_mm)
        /*0008*/ 	.word	0x00000048


	//----- nvinfo : EIATTR_MIN_STACK_SIZE
	.align		4
.L_1:
        /*000c*/ 	.byte	0x04, 0x12
        /*000e*/ 	.short	(.L_3 - .L_2)
	.align		4
.L_2:
        /*0010*/ 	.word	index@(triton_mm)
        /*0014*/ 	.word	0x00000000


	//----- nvinfo : EIATTR_FRAME_SIZE
	.align		4
.L_3:
        /*0018*/ 	.byte	0x04, 0x11
        /*001a*/ 	.short	(.L_5 - .L_4)
	.align		4
.L_4:
        /*001c*/ 	.word	index@(triton_mm)
        /*0020*/ 	.word	0x00000000


	//----- nvinfo : EIATTR_MIN_STACK_SIZE
	.align		4
.L_5:
        /*0024*/ 	.byte	0x04, 0x12
        /*0026*/ 	.short	(.L_7 - .L_6)
	.align		4
.L_6:
        /*0028*/ 	.word	index@(triton_mm)
        /*002c*/ 	.word	0x00000000
.L_7:


//--------------------- .nv.info.triton_mm        --------------------------
	.section	.nv.info.triton_mm,"",@"SHT_CUDA_INFO"
	.sectionflags	@""
	.align	4


	//----- nvinfo : EIATTR_CUDA_API_VERSION
	.align		4
        /*0000*/ 	.byte	0x04, 0x37
        /*0002*/ 	.short	(.L_9 - .L_8)
.L_8:
        /*0004*/ 	.word	0x0000007c


	//----- nvinfo : EIATTR_KPARAM_INFO
	.align		4
.L_9:
        /*0008*/ 	.byte	0x04, 0x17
        /*000a*/ 	.short	(.L_11 - .L_10)
.L_10:
        /*000c*/ 	.word	0x00000000
        /*0010*/ 	.short	0x0002
        /*0012*/ 	.short	0x0010
        /*0014*/ 	.byte	0x00, 0xf0, 0x21, 0x00


	//----- nvinfo : EIATTR_KPARAM_INFO
	.align		4
.L_11:
        /*0018*/ 	.byte	0x04, 0x17
        /*001a*/ 	.short	(.L_13 - .L_12)
.L_12:
        /*001c*/ 	.word	0x00000000
        /*0020*/ 	.short	0x0001
        /*0022*/ 	.short	0x0008
        /*0024*/ 	.byte	0x00, 0xf0, 0x21, 0x00


	//----- nvinfo : EIATTR_KPARAM_INFO
	.align		4
.L_13:
        /*0028*/ 	.byte	0x04, 0x17
        /*002a*/ 	.short	(.L_15 - .L_14)
.L_14:
        /*002c*/ 	.word	0x00000000
        /*0030*/ 	.short	0x0000
        /*0032*/ 	.short	0x0000
        /*0034*/ 	.byte	0x00, 0xf0, 0x21, 0x00


	//----- nvinfo : EIATTR_SPARSE_MMA_MASK
	.align		4
.L_15:
        /*0038*/ 	.byte	0x03, 0x50
        /*003a*/ 	.short	0x0000


	//----- nvinfo : EIATTR_MAXREG_COUNT
	.align		4
        /*003c*/ 	.byte	0x03, 0x1b
        /*003e*/ 	.short	0x00ff


	//----- nvinfo : EIATTR_COOP_GROUP_MASK_REGIDS
	.align		4
        /*0040*/ 	.byte	0x04, 0x29
        /*0042*/ 	.short	(.L_17 - .L_16)


	//   ....[0]....
.L_16:
        /*0044*/ 	.word	0xffffffff


	//----- nvinfo : EIATTR_COOP_GROUP_INSTR_OFFSETS
	.align		4
.L_17:
        /*0048*/ 	.byte	0x04, 0x28
        /*004a*/ 	.short	(.L_19 - .L_18)


	//   ....[0]....
.L_18:
        /*004c*/ 	.word	0x000014e0


	//----- nvinfo : EIATTR_EXIT_INSTR_OFFSETS
	.align		4
.L_19:
        /*0050*/ 	.byte	0x04, 0x1c
        /*0052*/ 	.short	(.L_21 - .L_20)


	//   ....[0]....
.L_20:
        /*0054*/ 	.word	0x00002050


	//   ....[1]....
        /*0058*/ 	.word	0x000020a0


	//----- nvinfo : EIATTR_MAX_THREADS
	.align		4
.L_21:
        /*005c*/ 	.byte	0x04, 0x05
        /*005e*/ 	.short	(.L_23 - .L_22)
.L_22:
        /*0060*/ 	.word	0x00000080
        /*0064*/ 	.word	0x00000001
        /*0068*/ 	.word	0x00000001


	//----- nvinfo : EIATTR_CBANK_PARAM_SIZE
	.align		4
.L_23:
        /*006c*/ 	.byte	0x03, 0x19
        /*006e*/ 	.short	0x0018


	//----- nvinfo : EIATTR_PARAM_CBANK
	.align		4
        /*0070*/ 	.byte	0x04, 0x0a
        /*0072*/ 	.short	(.L_25 - .L_24)
	.align		4
.L_24:
        /*0074*/ 	.word	index@(.nv.constant0.triton_mm)
        /*0078*/ 	.short	0x0210
        /*007a*/ 	.short	0x0018


	//----- nvinfo : EIATTR_SW_WAR
	.align		4
.L_25:
        /*007c*/ 	.byte	0x04, 0x36
        /*007e*/ 	.short	(.L_27 - .L_26)
.L_26:
        /*0080*/ 	.word	0x00000008
.L_27:


//--------------------- .nv.callgraph             --------------------------
	.section	.nv.callgraph,"",@"SHT_CUDA_CALLGRAPH"
	.align	4
	.sectionentsize	8
	.align		4
        /*0000*/ 	.word	0x00000000
	.align		4
        /*0004*/ 	.word	0xffffffff
	.align		4
        /*0008*/ 	.word	0x00000000
	.align		4
        /*000c*/ 	.word	0xfffffffe
	.align		4
        /*0010*/ 	.word	0x00000000
	.align		4
        /*0014*/ 	.word	0xfffffffd
	.align		4
        /*0018*/ 	.word	0x00000000
	.align		4
        /*001c*/ 	.word	0xfffffffc


//--------------------- .text.triton_mm           --------------------------
	.section	.text.triton_mm,"ax",@progbits
	.sectionflags	@"SHF_BARRIERS=1"
	.align	128
        .global         triton_mm
        .type           triton_mm,@function
        .size           triton_mm,(.L_x_2 - triton_mm)
        .other          triton_mm,@"STO_CUDA_ENTRY STV_DEFAULT"
triton_mm:
.text.triton_mm:
[----:B------:R-:W1:Y:S01]  /*0000*/  LDC R1, c[0x0][0x28] ;  /* 0x00000a00ff017b82 */ /* 0x000e620000000800 */
[----:B------:R-:W2:Y:S01]  /*0010*/  S2R R8, SR_CTAID.X ;  /* 0x0000000000087919 */ /* 0x000ea20000002500 */
[----:B------:R-:W-:-:S06]  /*0020*/  IMAD.MOV.U32 R2, RZ, RZ, -0x8 ;  /* 0xfffffff8ff027424 */ /* 0x000fcc00078e00ff */
[----:B------:R-:W3:Y:S01]  /*0030*/  S2UR UR4, SR_CgaCtaId ;  /* 0x00000000000479c3 */ /* 0x000ee20000008800 */
[----:B------:R-:W-:Y:S01]  /*0040*/  UMOV UR10, 0x400 ;  /* 0x00000400000a7882 */ /* 0x000fe20000000000 */
[----:B------:R-:W-:Y:S01]  /*0050*/  ULDC.64 UR14, c[0x0][0x208] ;  /* 0x00008200000e7ab9 */ /* 0x000fe20000000a00 */
[----:B------:R-:W-:Y:S01]  /*0060*/  UMOV UR12, 0x3 ;  /* 0x00000003000c7882 */ /* 0x000fe20000000000 */
[----:B------:R-:W-:Y:S01]  /*0070*/  UMOV UR11, 0xffffffff ;  /* 0xffffffff000b7882 */ /* 0x000fe20000000000 */
[----:B------:R-:W-:Y:S01]  /*0080*/  UMOV UR6, URZ ;  /* 0x0000003f00067c82 */ /* 0x000fe20008000000 */
[----:B------:R-:W-:Y:S02]  /*0090*/  UMOV UR7, URZ ;  /* 0x0000003f00077c82 */ /* 0x000fe40008000000 */
[----:B------:R-:W4:Y:S08]  /*00a0*/  LDC.64 R54, c[0x0][0x210] ;  /* 0x00008400ff367b82 */ /* 0x000f300000000a00 */
[----:B------:R-:W5:Y:S01]  /*00b0*/  LDC.64 R38, c[0x0][0x218] ;  /* 0x00008600ff267b82 */ /* 0x000f620000000a00 */
[----:B---3--:R-:W-:-:S04]  /*00c0*/  UPRMT UR10, UR4, 0x654, UR10 ;  /* 0x00000654040a7896 */ /* 0x008fc8000800000a */
[----:B------:R-:W-:Y:S01]  /*00d0*/  UIADD3 UR13, UR10, 0x14000, URZ ;  /* 0x000140000a0d7890 */ /* 0x000fe2000fffe03f */
[C---:B--2---:R-:W-:Y:S01]  /*00e0*/  IMAD.HI R15, R8.reuse, 0x2aaaaaab, RZ ;  /* 0x2aaaaaab080f7827 */ /* 0x044fe200078e02ff */
[----:B------:R-:W-:-:S04]  /*00f0*/  ISETP.GE.AND P1, PT, R8, RZ, PT ;  /* 0x000000ff0800720c */ /* 0x000fc80003f26270 */
[----:B------:R-:W-:-:S04]  /*0100*/  SHF.R.U32.HI R0, RZ, 0x1f, R15 ;  /* 0x0000001fff007819 */ /* 0x000fc8000001160f */
[----:B------:R-:W-:-:S05]  /*0110*/  LEA.HI.SX32 R15, R15, R0, 0x19 ;  /* 0x000000000f0f7211 */ /* 0x000fca00078fcaff */
[C---:B------:R-:W-:Y:S02]  /*0120*/  IMAD R0, R15.reuse, R2, 0x40 ;  /* 0x000000400f007424 */ /* 0x040fe400078e0202 */
[----:B------:R-:W-:-:S03]  /*0130*/  IMAD R6, R15, -0x300, R8 ;  /* 0xfffffd000f067824 */ /* 0x000fc600078e0208 */
[----:B------:R-:W-:Y:S02]  /*0140*/  VIMNMX R5, R0, 0x8, PT ;  /* 0x0000000800057848 */ /* 0x000fe40003fe0100 */
[----:B------:R-:W-:Y:S01]  /*0150*/  IABS R10, R6 ;  /* 0x00000006000a7213 */ /* 0x000fe20000000000 */
[----:B------:R-:W2:Y:S01]  /*0160*/  S2R R0, SR_TID.X ;  /* 0x0000000000007919 */ /* 0x000ea20000002100 */
[-C--:B------:R-:W-:Y:S02]  /*0170*/  IABS R26, R5.reuse ;  /* 0x00000005001a7213 */ /* 0x080fe40000000000 */
[-C--:B------:R-:W-:Y:S02]  /*0180*/  IABS R9, R5.reuse ;  /* 0x0000000500097213 */ /* 0x080fe40000000000 */
[----:B------:R-:W3:Y:S01]  /*0190*/  I2F.RP R4, R26 ;  /* 0x0000001a00047306 */ /* 0x000ee20000209400 */
[-C--:B------:R-:W-:Y:S02]  /*01a0*/  LOP3.LUT R6, R6, R5.reuse, RZ, 0x3c, !PT ;  /* 0x0000000506067212 */ /* 0x080fe400078e3cff */
[----:B------:R-:W-:Y:S01]  /*01b0*/  IMAD.MOV R19, RZ, RZ, -R9 ;  /* 0x000000ffff137224 */ /* 0x000fe200078e0a09 */
[----:B------:R-:W-:-:S02]  /*01c0*/  LOP3.LUT R20, RZ, R5, RZ, 0x33, !PT ;  /* 0x00000005ff147212 */ /* 0x000fc400078e33ff */
[----:B------:R-:W-:Y:S02]  /*01d0*/  ISETP.GE.AND P0, PT, R6, RZ, PT ;  /* 0x000000ff0600720c */ /* 0x000fe40003f06270 */
[----:B---3--:R-:W3:Y:S01]  /*01e0*/  MUFU.RCP R4, R4 ;  /* 0x0000000400047308 */ /* 0x008ee20000001000 */
[----:B--2---:R-:W-:Y:S01]  /*01f0*/  SHF.R.U32.HI R18, RZ, 0x4, R0 ;  /* 0x00000004ff127819 */ /* 0x004fe20000011600 */
[C---:B------:R-:W-:Y:S01]  /*0200*/  IMAD.SHL.U32 R17, R0.reuse, 0x8, RZ ;  /* 0x0000000800117824 */ /* 0x040fe200078e00ff */
[----:B------:R-:W-:Y:S01]  /*0210*/  LOP3.LUT R16, R0, 0x8, RZ, 0xc0, !PT ;  /* 0x0000000800107812 */ /* 0x000fe200078ec0ff */
[----:B---3--:R-:W-:Y:S01]  /*0220*/  VIADD R2, R4, 0xffffffe ;  /* 0x0ffffffe04027836 */ /* 0x008fe20000000000 */
[----:B------:R-:W-:-:S03]  /*0230*/  SGXT.U32 R18, R18, 0x3 ;  /* 0x000000031212781a */ /* 0x000fc60000000000 */
[----:B------:R2:W3:Y:S01]  /*0240*/  F2I.FTZ.U32.TRUNC.NTZ R3, R2 ;  /* 0x0000000200037305 */ /* 0x0004e2000021f000 */
[C---:B------:R-:W-:Y:S01]  /*0250*/  LOP3.LUT R9, R18.reuse, 0x30, RZ, 0xfc, !PT ;  /* 0x0000003012097812 */ /* 0x040fe200078efcff */
[C---:B------:R-:W-:Y:S01]  /*0260*/  IMAD.SHL.U32 R12, R18.reuse, 0x8, RZ ;  /* 0x00000008120c7824 */ /* 0x040fe200078e00ff */
[----:B------:R-:W-:Y:S01]  /*0270*/  LOP3.LUT R6, R18, 0x18, RZ, 0xfc, !PT ;  /* 0x0000001812067812 */ /* 0x000fe200078efcff */
[----:B------:R-:W-:Y:S02]  /*0280*/  IMAD.SHL.U32 R13, R16, 0x200, RZ ;  /* 0x00000200100d7824 */ /* 0x000fe400078e00ff */
[----:B------:R-:W-:Y:S01]  /*0290*/  IMAD.SHL.U32 R9, R9, 0x40, RZ ;  /* 0x0000004009097824 */ /* 0x000fe200078e00ff */
[----:B------:R-:W-:Y:S01]  /*02a0*/  LOP3.LUT R12, R12, 0x38, R17, 0x78, !PT ;  /* 0x000000380c0c7812 */ /* 0x000fe200078e7811 */
[----:B------:R-:W-:Y:S02]  /*02b0*/  IMAD.SHL.U32 R23, R6, 0x40, RZ ;  /* 0x0000004006177824 */ /* 0x000fe400078e00ff */
[----:B--2---:R-:W-:-:S02]  /*02c0*/  IMAD.MOV.U32 R2, RZ, RZ, RZ ;  /* 0x000000ffff027224 */ /* 0x004fc400078e00ff */
[----:B------:R-:W-:Y:S01]  /*02d0*/  IMAD.SHL.U32 R11, R18, 0x40, RZ ;  /* 0x00000040120b7824 */ /* 0x000fe200078e00ff */
[----:B------:R-:W-:Y:S01]  /*02e0*/  LOP3.LUT R22, R23, R12, RZ, 0xfc, !PT ;  /* 0x0000000c17167212 */ /* 0x000fe200078efcff */
[C---:B------:R-:W-:Y:S02]  /*02f0*/  IMAD.SHL.U32 R23, R16.reuse, 0x100, RZ ;  /* 0x0000010010177824 */ /* 0x040fe400078e00ff */
[----:B---3--:R-:W-:Y:S02]  /*0300*/  IMAD.MOV R7, RZ, RZ, -R3 ;  /* 0x000000ffff077224 */ /* 0x008fe400078e0a03 */
[----:B------:R-:W-:Y:S02]  /*0310*/  IMAD.SHL.U32 R46, R16, 0x8, RZ ;  /* 0x00000008102e7824 */ /* 0x000fe400078e00ff */
[----:B------:R-:W-:-:S04]  /*0320*/  IMAD R7, R7, R26, RZ ;  /* 0x0000001a07077224 */ /* 0x000fc800078e02ff */
[----:B------:R-:W-:Y:S01]  /*0330*/  IMAD.HI.U32 R3, R3, R7, R2 ;  /* 0x0000000703037227 */ /* 0x000fe200078e0002 */
[----:B------:R-:W-:-:S05]  /*0340*/  LOP3.LUT R7, R18, 0x20, RZ, 0xfc, !PT ;  /* 0x0000002012077812 */ /* 0x000fca00078efcff */
[----:B------:R-:W-:-:S04]  /*0350*/  IMAD.HI.U32 R4, R3, R10, RZ ;  /* 0x0000000a03047227 */ /* 0x000fc800078e00ff */
[----:B------:R-:W-:Y:S01]  /*0360*/  IMAD R2, R4, R19, R10 ;  /* 0x0000001304027224 */ /* 0x000fe200078e020a */
[----:B------:R-:W-:Y:S02]  /*0370*/  IABS R10, R8 ;  /* 0x00000008000a7213 */ /* 0x000fe40000000000 */
[----:B------:R-:W-:Y:S02]  /*0380*/  LOP3.LUT R8, R18, 0x28, RZ, 0xfc, !PT ;  /* 0x0000002812087812 */ /* 0x000fe400078efcff */
[----:B------:R-:W-:Y:S01]  /*0390*/  ISETP.GT.U32.AND P4, PT, R26, R2, PT ;  /* 0x000000021a00720c */ /* 0x000fe20003f84070 */
[----:B------:R-:W-:-:S04]  /*03a0*/  IMAD.HI.U32 R3, R3, R10, RZ ;  /* 0x0000000a03037227 */ /* 0x000fc800078e00ff */
[----:B------:R-:W-:Y:S01]  /*03b0*/  IMAD R19, R3, R19, R10 ;  /* 0x0000001303137224 */ /* 0x000fe200078e020a */
[----:B------:R-:W-:Y:S01]  /*03c0*/  LOP3.LUT R3, R18, 0x10, RZ, 0xfc, !PT ;  /* 0x0000001012037812 */ /* 0x000fe200078efcff */
[----:B------:R-:W-:Y:S01]  /*03d0*/  IMAD.SHL.U32 R6, R8, 0x40, RZ ;  /* 0x0000004008067824 */ /* 0x000fe200078e00ff */
[----:B------:R-:W-:Y:S02]  /*03e0*/  LOP3.LUT R10, R18, 0x38, RZ, 0xfc, !PT ;  /* 0x00000038120a7812 */ /* 0x000fe400078efcff */
[----:B------:R-:W-:Y:S01]  /*03f0*/  ISETP.GT.U32.AND P3, PT, R26, R19, PT ;  /* 0x000000131a00720c */ /* 0x000fe20003f64070 */
[----:B------:R-:W-:Y:S01]  /*0400*/  IMAD.SHL.U32 R3, R3, 0x40, RZ ;  /* 0x0000004003037824 */ /* 0x000fe200078e00ff */
[----:B------:R-:W-:Y:S01]  /*0410*/  LOP3.LUT R8, R12, R11, RZ, 0xfc, !PT ;  /* 0x0000000b0c087212 */ /* 0x000fe200078efcff */
[----:B------:R-:W-:Y:S02]  /*0420*/  @!P4 IMAD.IADD R2, R2, 0x1, -R26 ;  /* 0x000000010202c824 */ /* 0x000fe400078e0a1a */
[----:B------:R-:W-:Y:S01]  /*0430*/  @!P4 VIADD R4, R4, 0x1 ;  /* 0x000000010404c836 */ /* 0x000fe20000000000 */
[----:B------:R-:W-:Y:S01]  /*0440*/  LOP3.LUT R14, R3, R12, RZ, 0xfc, !PT ;  /* 0x0000000c030e7212 */ /* 0x000fe200078efcff */
[----:B------:R-:W-:Y:S01]  /*0450*/  IMAD.SHL.U32 R24, R10, 0x40, RZ ;  /* 0x000000400a187824 */ /* 0x000fe200078e00ff */
[----:B------:R-:W-:-:S02]  /*0460*/  ISETP.GE.U32.AND P2, PT, R2, R26, PT ;  /* 0x0000001a0200720c */ /* 0x000fc40003f46070 */
[----:B------:R-:W-:Y:S02]  /*0470*/  LOP3.LUT R2, R18, 0x8, RZ, 0xfc, !PT ;  /* 0x0000000812027812 */ /* 0x000fe400078efcff */
[----:B------:R-:W-:Y:S01]  /*0480*/  LOP3.LUT R3, R13, R6, R12, 0xfe, !PT ;  /* 0x000000060d037212 */ /* 0x000fe200078efe0c */
[----:B------:R-:W-:Y:S01]  /*0490*/  @!P3 IMAD.IADD R19, R19, 0x1, -R26 ;  /* 0x000000011313b824 */ /* 0x000fe200078e0a1a */
[-C--:B------:R-:W-:Y:S01]  /*04a0*/  LOP3.LUT R6, R8, R13.reuse, RZ, 0xfc, !PT ;  /* 0x0000000d08067212 */ /* 0x080fe200078efcff */
[----:B------:R-:W-:Y:S01]  /*04b0*/  IMAD.SHL.U32 R21, R2, 0x40, RZ ;  /* 0x0000004002157824 */ /* 0x000fe200078e00ff */
[----:B------:R-:W-:Y:S01]  /*04c0*/  LOP3.LUT R11, R14, R13, RZ, 0xfc, !PT ;  /* 0x0000000d0e0b7212 */ /* 0x000fe200078efcff */
[----:B------:R-:W-:Y:S01]  /*04d0*/  IMAD.SHL.U32 R2, R7, 0x40, RZ ;  /* 0x0000004007027824 */ /* 0x000fe200078e00ff */
[----:B------:R-:W-:Y:S02]  /*04e0*/  ISETP.GT.U32.AND P3, PT, R26, R19, PT ;  /* 0x000000131a00720c */ /* 0x000fe40003f64070 */
[----:B------:R-:W-:Y:S01]  /*04f0*/  LOP3.LUT R10, R21, R12, RZ, 0xfc, !PT ;  /* 0x0000000c150a7212 */ /* 0x000fe200078efcff */
[----:B------:R-:W-:Y:S01]  /*0500*/  @P2 VIADD R4, R4, 0x1 ;  /* 0x0000000104042836 */ /* 0x000fe20000000000 */
[----:B------:R-:W-:-:S02]  /*0510*/  ISETP.NE.AND P2, PT, R5, RZ, PT ;  /* 0x000000ff0500720c */ /* 0x000fc40003f45270 */
[----:B------:R-:W-:Y:S01]  /*0520*/  LOP3.LUT R2, R13, R2, R12, 0xfe, !PT ;  /* 0x000000020d027212 */ /* 0x000fe200078efe0c */
[----:B------:R-:W-:Y:S01]  /*0530*/  IMAD.MOV.U32 R7, RZ, RZ, R4 ;  /* 0x000000ffff077224 */ /* 0x000fe200078e0004 */
[----:B------:R-:W-:Y:S02]  /*0540*/  LOP3.LUT R4, R13, R9, R12, 0xfe, !PT ;  /* 0x000000090d047212 */ /* 0x000fe400078efe0c */
[----:B------:R-:W-:Y:S01]  /*0550*/  LOP3.LUT R5, R13, R24, R12, 0xfe, !PT ;  /* 0x000000180d057212 */ /* 0x000fe200078efe0c */
[----:B------:R-:W-:Y:S01]  /*0560*/  @!P0 IMAD.MOV R7, RZ, RZ, -R7 ;  /* 0x000000ffff078224 */ /* 0x000fe200078e0a07 */
[-C--:B------:R-:W-:Y:S01]  /*0570*/  LOP3.LUT R12, R14, R23.reuse, RZ, 0xfc, !PT ;  /* 0x000000170e0c7212 */ /* 0x080fe200078efcff */
[----:B------:R-:W-:Y:S01]  /*0580*/  @!P3 IMAD.IADD R19, R19, 0x1, -R26 ;  /* 0x000000011313b824 */ /* 0x000fe200078e0a1a */
[----:B------:R-:W-:Y:S02]  /*0590*/  LOP3.LUT R14, R22, R23, RZ, 0xfc, !PT ;  /* 0x00000017160e7212 */ /* 0x000fe400078efcff */
[----:B------:R-:W-:Y:S01]  /*05a0*/  SEL R9, R20, R7, !P2 ;  /* 0x0000000714097207 */ /* 0x000fe20005000000 */
[----:B------:R-:W-:Y:S01]  /*05b0*/  @!P1 IMAD.MOV R19, RZ, RZ, -R19 ;  /* 0x000000ffff139224 */ /* 0x000fe200078e0a13 */
[----:B------:R-:W-:-:S02]  /*05c0*/  LOP3.LUT R7, R8, R23, RZ, 0xfc, !PT ;  /* 0x0000001708077212 */ /* 0x000fc400078efcff */
[C---:B------:R-:W-:Y:S01]  /*05d0*/  LOP3.LUT R8, R10.reuse, R13, RZ, 0xfc, !PT ;  /* 0x0000000d0a087212 */ /* 0x040fe200078efcff */
[----:B------:R-:W-:Y:S01]  /*05e0*/  IMAD.SHL.U32 R9, R9, 0x20, RZ ;  /* 0x0000002009097824 */ /* 0x000fe200078e00ff */
[----:B------:R-:W-:Y:S02]  /*05f0*/  LOP3.LUT R10, R10, R23, RZ, 0xfc, !PT ;  /* 0x000000170a0a7212 */ /* 0x000fe400078efcff */
[----:B------:R-:W-:Y:S02]  /*0600*/  LOP3.LUT R13, R22, R13, RZ, 0xfc, !PT ;  /* 0x0000000d160d7212 */ /* 0x000fe400078efcff */
[----:B------:R-:W-:Y:S02]  /*0610*/  LOP3.LUT R23, R9, 0x10, R18, 0xfe, !PT ;  /* 0x0000001009177812 */ /* 0x000fe400078efe12 */
[----:B------:R-:W-:Y:S02]  /*0620*/  LOP3.LUT R21, R9, R18, RZ, 0xfc, !PT ;  /* 0x0000001209157212 */ /* 0x000fe400078efcff */
[----:B------:R-:W-:Y:S01]  /*0630*/  LOP3.LUT R22, R9, 0x8, R18, 0xfe, !PT ;  /* 0x0000000809167812 */ /* 0x000fe200078efe12 */
[----:B------:R-:W-:Y:S01]  /*0640*/  IMAD.HI R29, R23, 0x2aaaaaab, RZ ;  /* 0x2aaaaaab171d7827 */ /* 0x000fe200078e02ff */
[----:B------:R-:W-:-:S02]  /*0650*/  LOP3.LUT R24, R9, 0x18, R18, 0xfe, !PT ;  /* 0x0000001809187812 */ /* 0x000fc400078efe12 */
[----:B------:R-:W-:Y:S01]  /*0660*/  SEL R20, R20, R19, !P2 ;  /* 0x0000001314147207 */ /* 0x000fe20005000000 */
[----:B------:R-:W-:Y:S01]  /*0670*/  IMAD.HI R25, R21, 0x2aaaaaab, RZ ;  /* 0x2aaaaaab15197827 */ /* 0x000fe200078e02ff */
[----:B------:R-:W-:Y:S02]  /*0680*/  SHF.R.U32.HI R30, RZ, 0x1f, R29 ;  /* 0x0000001fff1e7819 */ /* 0x000fe4000001161d */
[----:B------:R-:W-:Y:S01]  /*0690*/  LEA R68, R6, UR10, 0x1 ;  /* 0x0000000a06447c11 */ /* 0x000fe2000f8e08ff */
[----:B------:R-:W-:Y:S01]  /*06a0*/  IMAD.HI R27, R22, 0x2aaaaaab, RZ ;  /* 0x2aaaaaab161b7827 */ /* 0x000fe200078e02ff */
[----:B------:R-:W-:Y:S02]  /*06b0*/  SHF.R.U32.HI R26, RZ, 0x1f, R25 ;  /* 0x0000001fff1a7819 */ /* 0x000fe40000011619 */
[----:B------:R-:W-:Y:S01]  /*06c0*/  LEA.HI R30, R29, R30, RZ, 0x17 ;  /* 0x0000001e1d1e7211 */ /* 0x000fe200078fb8ff */
[----:B------:R-:W-:Y:S01]  /*06d0*/  IMAD.HI R31, R24, 0x2aaaaaab, RZ ;  /* 0x2aaaaaab181f7827 */ /* 0x000fe200078e02ff */
[----:B------:R-:W-:-:S02]  /*06e0*/  SHF.R.U32.HI R28, RZ, 0x1f, R27 ;  /* 0x0000001fff1c7819 */ /* 0x000fc4000001161b */
[----:B------:R-:W-:Y:S01]  /*06f0*/  LEA.HI R26, R25, R26, RZ, 0x17 ;  /* 0x0000001a191a7211 */ /* 0x000fe200078fb8ff */
[----:B------:R-:W-:Y:S01]  /*0700*/  IMAD R15, R15, 0x8, R20 ;  /* 0x000000080f0f7824 */ /* 0x000fe200078e0214 */
[----:B------:R-:W-:Y:S01]  /*0710*/  SHF.R.U32.HI R32, RZ, 0x1f, R31 ;  /* 0x0000001fff207819 */ /* 0x000fe2000001161f */
[----:B------:R-:W-:Y:S01]  /*0720*/  IMAD R33, R30, -0xc00, R23 ;  /* 0xfffff4001e217824 */ /* 0x000fe200078e0217 */
[----:B------:R-:W-:Y:S02]  /*0730*/  LEA.HI R27, R27, R28, RZ, 0x17 ;  /* 0x0000001c1b1b7211 */ /* 0x000fe400078fb8ff */
[----:B------:R-:W-:Y:S01]  /*0740*/  SHF.R.S32.HI R19, RZ, 0x19, R15 ;  /* 0x00000019ff137819 */ /* 0x000fe2000001140f */
[----:B------:R-:W-:Y:S01]  /*0750*/  IMAD.SHL.U32 R15, R15, 0x40, RZ ;  /* 0x000000400f0f7824 */ /* 0x000fe200078e00ff */
[----:B------:R-:W-:Y:S01]  /*0760*/  LEA.HI R25, R31, R32, RZ, 0x17 ;  /* 0x000000201f197211 */ /* 0x000fe200078fb8ff */
[----:B------:R-:W-:Y:S01]  /*0770*/  IMAD R32, R27, -0xc00, R22 ;  /* 0xfffff4001b207824 */ /* 0x000fe200078e0216 */
[----:B------:R-:W-:Y:S01]  /*0780*/  SGXT R23, R19, 0x1 ;  /* 0x000000011317781a */ /* 0x000fe20000000200 */
[----:B------:R-:W-:Y:S01]  /*0790*/  IMAD R31, R26, -0xc00, R21 ;  /* 0xfffff4001a1f7824 */ /* 0x000fe200078e0215 */
[----:B------:R-:W-:Y:S01]  /*07a0*/  LOP3.LUT R19, R15, R18, RZ, 0xfc, !PT ;  /* 0x000000120f137212 */ /* 0x000fe200078efcff */
[----:B------:R-:W-:Y:S01]  /*07b0*/  IMAD R34, R25, -0xc00, R24 ;  /* 0xfffff40019227824 */ /* 0x000fe200078e0218 */
[----:B------:R-:W-:Y:S01]  /*07c0*/  LOP3.LUT R22, R15, 0x18, R18, 0xfe, !PT ;  /* 0x000000180f167812 */ /* 0x000fe200078efe12 */
[----:B------:R-:W-:Y:S01]  /*07d0*/  IMAD R32, R32, 0x3000, RZ ;  /* 0x0000300020207824 */ /* 0x000fe200078e02ff */
[----:B------:R-:W-:Y:S01]  /*07e0*/  LEA.HI R24, R23, R19, RZ, 0xc ;  /* 0x0000001317187211 */ /* 0x000fe200078f60ff */
[----:B------:R-:W-:Y:S01]  /*07f0*/  IMAD R34, R34, 0x3000, RZ ;  /* 0x0000300022227824 */ /* 0x000fe200078e02ff */
[----:B------:R-:W-:-:S02]  /*0800*/  LOP3.LUT R20, R15, 0x8, R18, 0xfe, !PT ;  /* 0x000000080f147812 */ /* 0x000fc400078efe12 */
[----:B------:R-:W-:Y:S02]  /*0810*/  LOP3.LUT R21, R15, 0x10, R18, 0xfe, !PT ;  /* 0x000000100f157812 */ /* 0x000fe400078efe12 */
[----:B------:R-:W-:Y:S02]  /*0820*/  LOP3.LUT R24, R24, 0xff000, RZ, 0xc0, !PT ;  /* 0x000ff00018187812 */ /* 0x000fe400078ec0ff */
[C---:B------:R-:W-:Y:S02]  /*0830*/  LEA.HI R27, R23.reuse, R22, RZ, 0xc ;  /* 0x00000016171b7211 */ /* 0x040fe400078f60ff */
[----:B------:R-:W-:Y:S01]  /*0840*/  LEA.HI R25, R23, R20, RZ, 0xc ;  /* 0x0000001417197211 */ /* 0x000fe200078f60ff */
[----:B------:R-:W-:Y:S01]  /*0850*/  IMAD.IADD R24, R19, 0x1, -R24 ;  /* 0x0000000113187824 */ /* 0x000fe200078e0a18 */
[----:B------:R-:W-:Y:S02]  /*0860*/  LEA.HI R26, R23, R21, RZ, 0xc ;  /* 0x00000015171a7211 */ /* 0x000fe400078f60ff */
[----:B------:R-:W-:Y:S01]  /*0870*/  LOP3.LUT R27, R27, 0xff000, RZ, 0xc0, !PT ;  /* 0x000ff0001b1b7812 */ /* 0x000fe200078ec0ff */
[----:B------:R-:W-:Y:S01]  /*0880*/  IMAD R24, R24, 0x3000, RZ ;  /* 0x0000300018187824 */ /* 0x000fe200078e02ff */
[----:B------:R-:W-:-:S02]  /*0890*/  LOP3.LUT R25, R25, 0xff000, RZ, 0xc0, !PT ;  /* 0x000ff00019197812 */ /* 0x000fc400078ec0ff */
[----:B------:R-:W-:Y:S01]  /*08a0*/  LOP3.LUT R26, R26, 0xff000, RZ, 0xc0, !PT ;  /* 0x000ff0001a1a7812 */ /* 0x000fe200078ec0ff */
[----:B------:R-:W-:Y:S01]  /*08b0*/  IMAD.IADD R27, R22, 0x1, -R27 ;  /* 0x00000001161b7824 */ /* 0x000fe200078e0a1b */
[----:B------:R-:W-:Y:S01]  /*08c0*/  LOP3.LUT R19, R15, 0x20, R18, 0xfe, !PT ;  /* 0x000000200f137812 */ /* 0x000fe200078efe12 */
[----:B------:R-:W-:Y:S01]  /*08d0*/  IMAD.IADD R25, R20, 0x1, -R25 ;  /* 0x0000000114197824 */ /* 0x000fe200078e0a19 */
[----:B------:R-:W-:Y:S01]  /*08e0*/  LOP3.LUT R20, R15, 0x28, R18, 0xfe, !PT ;  /* 0x000000280f147812 */ /* 0x000fe200078efe12 */
[----:B------:R-:W-:Y:S01]  /*08f0*/  IMAD.IADD R26, R21, 0x1, -R26 ;  /* 0x00000001151a7824 */ /* 0x000fe200078e0a1a */
[----:B------:R-:W-:Y:S01]  /*0900*/  LEA.HI R22, R23, R19, RZ, 0xc ;  /* 0x0000001317167211 */ /* 0x000fe200078f60ff */
[----:B------:R-:W-:Y:S01]  /*0910*/  IMAD R25, R25, 0x3000, RZ ;  /* 0x0000300019197824 */ /* 0x000fe200078e02ff */
[----:B------:R-:W-:Y:S01]  /*0920*/  LOP3.LUT R21, R15, 0x30, R18, 0xfe, !PT ;  /* 0x000000300f157812 */ /* 0x000fe200078efe12 */
[----:B------:R-:W-:Y:S01]  /*0930*/  IMAD R26, R26, 0x3000, RZ ;  /* 0x000030001a1a7824 */ /* 0x000fe200078e02ff */
[----:B------:R-:W-:Y:S01]  /*0940*/  LOP3.LUT R18, R15, 0x38, R18, 0xfe, !PT ;  /* 0x000000380f127812 */ /* 0x000fe200078efe12 */
[----:B------:R-:W-:Y:S01]  /*0950*/  IMAD R27, R27, 0x3000, RZ ;  /* 0x000030001b1b7824 */ /* 0x000fe200078e02ff */
[----:B------:R-:W-:-:S02]  /*0960*/  LOP3.LUT R22, R22, 0xff000, RZ, 0xc0, !PT ;  /* 0x000ff00016167812 */ /* 0x000fc400078ec0ff */
[C---:B------:R-:W-:Y:S02]  /*0970*/  LEA.HI R28, R23.reuse, R20, RZ, 0xc ;  /* 0x00000014171c7211 */ /* 0x040fe400078f60ff */
[----:B------:R-:W-:Y:S01]  /*0980*/  LEA.HI R29, R23, R21, RZ, 0xc ;  /* 0x00000015171d7211 */ /* 0x000fe200078f60ff */
[----:B------:R-:W-:Y:S01]  /*0990*/  IMAD.IADD R22, R19, 0x1, -R22 ;  /* 0x0000000113167824 */ /* 0x000fe200078e0a16 */
[----:B------:R-:W-:Y:S02]  /*09a0*/  LEA.HI R30, R23, R18, RZ, 0xc ;  /* 0x00000012171e7211 */ /* 0x000fe400078f60ff */
[----:B------:R-:W-:Y:S01]  /*09b0*/  LOP3.LUT R23, R28, 0xff000, RZ, 0xc0, !PT ;  /* 0x000ff0001c177812 */ /* 0x000fe200078ec0ff */
[----:B------:R-:W-:Y:S01]  /*09c0*/  IMAD R22, R22, 0x3000, RZ ;  /* 0x0000300016167824 */ /* 0x000fe200078e02ff */
[----:B------:R-:W-:Y:S02]  /*09d0*/  LOP3.LUT R28, R29, 0xff000, RZ, 0xc0, !PT ;  /* 0x000ff0001d1c7812 */ /* 0x000fe400078ec0ff */
[----:B------:R-:W-:Y:S01]  /*09e0*/  LOP3.LUT R19, R30, 0xff000, RZ, 0xc0, !PT ;  /* 0x000ff0001e137812 */ /* 0x000fe200078ec0ff */
[----:B------:R-:W-:Y:S01]  /*09f0*/  IMAD.IADD R23, R20, 0x1, -R23 ;  /* 0x0000000114177824 */ /* 0x000fe200078e0a17 */
[----:B------:R-:W-:Y:S01]  /*0a00*/  LOP3.LUT R29, R17, 0x38, RZ, 0xc0, !PT ;  /* 0x00000038111d7812 */ /* 0x000fe200078ec0ff */
[----:B------:R-:W-:Y:S01]  /*0a10*/  IMAD.IADD R28, R21, 0x1, -R28 ;  /* 0x00000001151c7824 */ /* 0x000fe200078e0a1c */
[----:B------:R-:W-:Y:S01]  /*0a20*/  LOP3.LUT R17, R46, 0x38, R17, 0xf8, !PT ;  /* 0x000000382e117812 */ /* 0x000fe200078ef811 */
[----:B------:R-:W-:Y:S01]  /*0a30*/  IMAD.IADD R19, R18, 0x1, -R19 ;  /* 0x0000000112137824 */ /* 0x000fe200078e0a13 */
[----:B------:R-:W-:Y:S01]  /*0a40*/  IADD3 R57, R29, R25, R46 ;  /* 0x000000191d397210 */ /* 0x000fe20007ffe02e */
[----:B------:R-:W-:Y:S01]  /*0a50*/  IMAD R20, R31, 0x3000, RZ ;  /* 0x000030001f147824 */ /* 0x000fe200078e02ff */
[-C--:B------:R-:W-:Y:S01]  /*0a60*/  LOP3.LUT R41, R24, R17.reuse, RZ, 0xfc, !PT ;  /* 0x0000001118297212 */ /* 0x080fe200078efcff */
[----:B------:R-:W-:Y:S01]  /*0a70*/  IMAD R30, R33, 0x3000, RZ ;  /* 0x00003000211e7824 */ /* 0x000fe200078e02ff */
[-C--:B------:R-:W-:Y:S01]  /*0a80*/  LOP3.LUT R25, R25, R17.reuse, RZ, 0xfc, !PT ;  /* 0x0000001119197212 */ /* 0x080fe200078efcff */
[----:B------:R-:W-:Y:S01]  /*0a90*/  IMAD R23, R23, 0x3000, RZ ;  /* 0x0000300017177824 */ /* 0x000fe200078e02ff */
[-C--:B------:R-:W-:Y:S01]  /*0aa0*/  LOP3.LUT R51, R26, R17.reuse, RZ, 0xfc, !PT ;  /* 0x000000111a337212 */ /* 0x080fe200078efcff */
[----:B------:R-:W-:Y:S01]  /*0ab0*/  IMAD R28, R28, 0x3000, RZ ;  /* 0x000030001c1c7824 */ /* 0x000fe200078e02ff */
[-C--:B------:R-:W-:Y:S01]  /*0ac0*/  LOP3.LUT R45, R27, R17.reuse, RZ, 0xfc, !PT ;  /* 0x000000111b2d7212 */ /* 0x080fe200078efcff */
[----:B------:R-:W-:Y:S01]  /*0ad0*/  IMAD R16, R19, 0x3000, RZ ;  /* 0x0000300013107824 */ /* 0x000fe200078e02ff */
[----:B------:R-:W-:Y:S01]  /*0ae0*/  LOP3.LUT R61, R22, R17, RZ, 0xfc, !PT ;  /* 0x00000011163d7212 */ /* 0x000fe200078efcff */
[----:B----4-:R-:W-:Y:S01]  /*0af0*/  IMAD.WIDE R40, R41, 0x2, R54 ;  /* 0x0000000229287825 */ /* 0x010fe200078e0236 */
[----:B------:R-:W-:-:S02]  /*0b00*/  IADD3 R59, R29, R34, R46 ;  /* 0x000000221d3b7210 */ /* 0x000fc40007ffe02e */
[----:B------:R-:W-:Y:S01]  /*0b10*/  IADD3 R48, R29, R26, R46 ;  /* 0x0000001a1d307210 */ /* 0x000fe20007ffe02e */
[----:B------:R-:W-:Y:S01]  /*0b20*/  IMAD.WIDE R50, R51, 0x2, R54 ;  /* 0x0000000233327825 */ /* 0x000fe200078e0236 */
[C-C-:B------:R-:W-:Y:S01]  /*0b30*/  IADD3 R53, R29.reuse, R27, R46.reuse ;  /* 0x0000001b1d357210 */ /* 0x140fe20007ffe02e */
[----:B------:R-:W-:Y:S01]  /*0b40*/  @!PT LDS RZ, [RZ] ;  /* 0x00000000fffff984 */ /* 0x000fe20000000800 */
[----:B------:R-:W-:Y:S01]  /*0b50*/  @!PT LDS RZ, [RZ] ;  /* 0x00000000fffff984 */ /* 0x000fe20000000800 */
[----:B------:R-:W-:Y:S01]  /*0b60*/  @!PT LDS RZ, [RZ] ;  /* 0x00000000fffff984 */ /* 0x000fe20000000800 */
[----:B------:R-:W-:Y:S01]  /*0b70*/  LDGSTS.E.BYPASS.128 [R68], desc[UR14][R40.64] ;  /* 0x0000000028447fae */ /* 0x000fe2000b901c4e */
[----:B------:R-:W-:Y:S01]  /*0b80*/  IADD3 R52, R29, R22, R46 ;  /* 0x000000161d347210 */ /* 0x000fe20007ffe02e */
[----:B------:R-:W-:Y:S01]  /*0b90*/  IMAD.WIDE R60, R61, 0x2, R54 ;  /* 0x000000023d3c7825 */ /* 0x000fe200078e0236 */
[C-C-:B------:R-:W-:Y:S02]  /*0ba0*/  IADD3 R56, R29.reuse, R23, R46.reuse ;  /* 0x000000171d387210 */ /* 0x140fe40007ffe02e */
[----:B------:R-:W-:Y:S01]  /*0bb0*/  IADD3 R19, R29, R28, R46 ;  /* 0x0000001c1d137210 */ /* 0x000fe20007ffe02e */
[----:B-1---5:R-:W-:Y:S01]  /*0bc0*/  IMAD.WIDE R58, R59, 0x2, R38 ;  /* 0x000000023b3a7825 */ /* 0x022fe200078e0226 */
[----:B------:R-:W-:-:S02]  /*0bd0*/  IADD3 R21, R29, R16, R46 ;  /* 0x000000101d157210 */ /* 0x000fc40007ffe02e */
[C-C-:B------:R-:W-:Y:S02]  /*0be0*/  IADD3 R18, R29.reuse, R20, R46.reuse ;  /* 0x000000141d127210 */ /* 0x140fe40007ffe02e */
[C-C-:B------:R-:W-:Y:S02]  /*0bf0*/  IADD3 R63, R29.reuse, R32, R46.reuse ;  /* 0x000000201d3f7210 */ /* 0x140fe40007ffe02e */
[----:B------:R-:W-:Y:S02]  /*0c00*/  IADD3 R43, R29, R30, R46 ;  /* 0x0000001e1d2b7210 */ /* 0x000fe40007ffe02e */
[-C--:B------:R-:W-:Y:S01]  /*0c10*/  LOP3.LUT R47, R23, R17.reuse, RZ, 0xfc, !PT ;  /* 0x00000011172f7212 */ /* 0x080fe200078efcff */
[----:B------:R-:W-:Y:S01]  /*0c20*/  IMAD.WIDE R22, R25, 0x2, R54 ;  /* 0x0000000219167825 */ /* 0x000fe200078e0236 */
[-C--:B------:R-:W-:Y:S02]  /*0c30*/  LOP3.LUT R35, R20, R17.reuse, RZ, 0xfc, !PT ;  /* 0x0000001114237212 */ /* 0x080fe400078efcff */
[----:B------:R-:W-:Y:S01]  /*0c40*/  IADD3 R46, R29, R24, R46 ;  /* 0x000000181d2e7210 */ /* 0x000fe20007ffe02e */
[----:B------:R-:W-:Y:S01]  /*0c50*/  IMAD.WIDE R24, R47, 0x2, R54 ;  /* 0x000000022f187825 */ /* 0x000fe200078e0236 */
[----:B------:R-:W-:-:S02]  /*0c60*/  LOP3.LUT R37, R28, R17, RZ, 0xfc, !PT ;  /* 0x000000111c257212 */ /* 0x000fc400078efcff */
[----:B------:R-:W-:Y:S01]  /*0c70*/  LEA R20, R8, UR10, 0x1 ;  /* 0x0000000a08147c11 */ /* 0x000fe2000f8e08ff */
[----:B------:R-:W-:Y:S01]  /*0c80*/  IMAD.WIDE R62, R63, 0x2, R38 ;  /* 0x000000023f3e7825 */ /* 0x000fe200078e0226 */
[-C--:B------:R-:W-:Y:S02]  /*0c90*/  LOP3.LUT R31, R34, R17.reuse, RZ, 0xfc, !PT ;  /* 0x00000011221f7212 */ /* 0x080fe400078efcff */
[-C--:B------:R-:W-:Y:S01]  /*0ca0*/  LOP3.LUT R27, R16, R17.reuse, RZ, 0xfc, !PT ;  /* 0x00000011101b7212 */ /* 0x080fe200078efcff */
[--C-:B------:R-:W-:Y:S01]  /*0cb0*/  IMAD.WIDE R36, R37, 0x2, R54.reuse ;  /* 0x0000000225247825 */ /* 0x100fe200078e0236 */
[-C--:B------:R-:W-:Y:S01]  /*0cc0*/  LOP3.LUT R29, R32, R17.reuse, RZ, 0xfc, !PT ;  /* 0x00000011201d7212 */ /* 0x080fe200078efcff */
[----:B------:R-:W-:Y:S01]  /*0cd0*/  LDGSTS.E.BYPASS.128 [R20], desc[UR14][R22.64] ;  /* 0x0000000016147fae */ /* 0x000fe2000b901c4e */
[----:B------:R-:W-:Y:S01]  /*0ce0*/  LOP3.LUT R33, R30, R17, RZ, 0xfc, !PT ;  /* 0x000000111e217212 */ /* 0x000fe200078efcff */
[----:B------:R-:W-:Y:S01]  /*0cf0*/  IMAD.WIDE R16, R45, 0x2, R54 ;  /* 0x000000022d107825 */ /* 0x000fe200078e0236 */
[----:B------:R-:W-:-:S02]  /*0d00*/  LEA R42, R11, UR10, 0x1 ;  /* 0x0000000a0b2a7c11 */ /* 0x000fc4000f8e08ff */
[----:B------:R-:W-:Y:S01]  /*0d10*/  LEA R66, R13, UR10, 0x1 ;  /* 0x0000000a0d427c11 */ /* 0x000fe2000f8e08ff */
[----:B------:R-:W-:Y:S01]  /*0d20*/  IMAD.WIDE R26, R27, 0x2, R54 ;  /* 0x000000021b1a7825 */ /* 0x000fe200078e0236 */
[----:B------:R-:W-:Y:S01]  /*0d30*/  LEA R64, R2, UR10, 0x1 ;  /* 0x0000000a02407c11 */ /* 0x000fe2000f8e08ff */
[----:B------:R-:W-:Y:S01]  /*0d40*/  LDGSTS.E.BYPASS.128 [R42], desc[UR14][R50.64] ;  /* 0x00000000322a7fae */ /* 0x000fe2000b901c4e */
[----:B------:R-:W-:Y:S01]  /*0d50*/  LEA R69, R3, UR10, 0x1 ;  /* 0x0000000a03457c11 */ /* 0x000fe2000f8e08ff */
[--C-:B------:R-:W-:Y:S01]  /*0d60*/  IMAD.WIDE R34, R35, 0x2, R38.reuse ;  /* 0x0000000223227825 */ /* 0x100fe200078e0226 */
        /* <DEDUP_REMOVED lines=11> */
[----:B------:R-:W-:-:S02]  /*0e20*/  IMAD.WIDE R30, R31, 0x2, R38 ;  /* 0x000000021f1e7825 */ /* 0x000fc400078e0226 */
[----:B------:R-:W-:Y:S04]  /*0e30*/  LDGSTS.E.BYPASS.128 [R67], desc[UR14][R36.64] ;  /* 0x0000000024437fae */ /* 0x000fe8000b901c4e */
[----:B------:R-:W-:Y:S04]  /*0e40*/  LDGSTS.E.BYPASS.128 [R65], desc[UR14][R26.64] ;  /* 0x000000001a417fae */ /* 0x000fe8000b901c4e */
[----:B------:R-:W0:Y:S04]  /*0e50*/  LDGDEPBAR ;  /* 0x00000000000079af */ /* 0x000e280000000000 */
[----:B------:R-:W-:Y:S04]  /*0e60*/  LDGSTS.E.BYPASS.128 [R49+0x14000], desc[UR14][R34.64] ;  /* 0x1400000022317fae */ /* 0x000fe8000b901c4e */
[----:B------:R-:W-:Y:S04]  /*0e70*/  LDGSTS.E.BYPASS.128 [R47+0x14000], desc[UR14][R28.64] ;  /* 0x140000001c2f7fae */ /* 0x000fe8000b901c4e */
[----:B------:R-:W-:Y:S04]  /*0e80*/  LDGSTS.E.BYPASS.128 [R45+0x14000], desc[UR14][R32.64] ;  /* 0x14000000202d7fae */ /* 0x000fe8000b901c4e */
[----:B------:R-:W-:Y:S04]  /*0e90*/  LDGSTS.E.BYPASS.128 [R44+0x14000], desc[UR14][R30.64] ;  /* 0x140000001e2c7fae */ /* 0x000fe8000b901c4e */
[----:B------:R-:W0:Y:S01]  /*0ea0*/  LDGDEPBAR ;  /* 0x00000000000079af */ /* 0x000e220000000000 */
[----:B------:R-:W-:Y:S06]  /*0eb0*/  BAR.SYNC.DEFER_BLOCKING 0x0 ;  /* 0x0000000000007b1d */ /* 0x000fec0000010000 */
[----:B------:R-:W-:Y:S01]  /*0ec0*/  @!PT LDS RZ, [RZ] ;  /* 0x00000000fffff984 */ /* 0x000fe20000000800 */
[----:B------:R-:W-:Y:S01]  /*0ed0*/  @!PT LDS RZ, [RZ] ;  /* 0x00000000fffff984 */ /* 0x000fe20000000800 */
[----:B------:R-:W-:Y:S01]  /*0ee0*/  @!PT LDS RZ, [RZ] ;  /* 0x00000000fffff984 */ /* 0x000fe20000000800 */
[----:B------:R-:W-:Y:S04]  /*0ef0*/  LDGSTS.E.BYPASS.128 [R68+0x4000], desc[UR14][R40.64+0x100] ;  /* 0x0400010028447fae */ /* 0x000fe8000b901c4e */
[----:B------:R-:W-:Y:S04]  /*0f00*/  LDGSTS.E.BYPASS.128 [R20+0x4000], desc[UR14][R22.64+0x100] ;  /* 0x0400010016147fae */ /* 0x000fe8000b901c4e */
[----:B------:R-:W-:Y:S04]  /*0f10*/  LDGSTS.E.BYPASS.128 [R42+0x4000], desc[UR14][R50.64+0x100] ;  /* 0x04000100322a7fae */ /* 0x000fe8000b901c4e */
[----:B------:R-:W-:Y:S04]  /*0f20*/  LDGSTS.E.BYPASS.128 [R66+0x4000], desc[UR14][R16.64+0x100] ;  /* 0x0400010010427fae */ /* 0x000fe8000b901c4e */
[----:B------:R-:W-:Y:S04]  /*0f30*/  LDGSTS.E.BYPASS.128 [R64+0x4000], desc[UR14][R60.64+0x100] ;  /* 0x040001003c407fae */ /* 0x000fe8000b901c4e */
[----:B------:R-:W-:Y:S04]  /*0f40*/  LDGSTS.E.BYPASS.128 [R69+0x4000], desc[UR14][R24.64+0x100] ;  /* 0x0400010018457fae */ /* 0x000fe8000b901c4e */
[----:B------:R-:W-:Y:S04]  /*0f50*/  LDGSTS.E.BYPASS.128 [R67+0x4000], desc[UR14][R36.64+0x100] ;  /* 0x0400010024437fae */ /* 0x000fe8000b901c4e */
[----:B------:R-:W-:Y:S04]  /*0f60*/  LDGSTS.E.BYPASS.128 [R65+0x4000], desc[UR14][R26.64+0x100] ;  /* 0x040001001a417fae */ /* 0x000fe8000b901c4e */
        /* <DEDUP_REMOVED lines=28> */
[----:B------:R1:W-:Y:S04]  /*1130*/  LDGSTS.E.BYPASS.128 [R68+0xc000], desc[UR14][R40.64+0x300] ;  /* 0x0c00030028447fae */ /* 0x0003e8000b901c4e */
[----:B------:R2:W-:Y:S04]  /*1140*/  LDGSTS.E.BYPASS.128 [R20+0xc000], desc[UR14][R22.64+0x300] ;  /* 0x0c00030016147fae */ /* 0x0005e8000b901c4e */
[----:B------:R3:W-:Y:S04]  /*1150*/  LDGSTS.E.BYPASS.128 [R42+0xc000], desc[UR14][R50.64+0x300] ;  /* 0x0c000300322a7fae */ /* 0x0007e8000b901c4e */
[----:B------:R4:W-:Y:S01]  /*1160*/  LDGSTS.E.BYPASS.128 [R66+0xc000], desc[UR14][R16.64+0x300] ;  /* 0x0c00030010427fae */ /* 0x0009e2000b901c4e */
[----:B-1----:R-:W-:-:S03]  /*1170*/  IMAD.WIDE R40, R56, 0x2, R54 ;  /* 0x0000000238287825 */ /* 0x002fc600078e0236 */
[----:B------:R1:W-:Y:S01]  /*1180*/  LDGSTS.E.BYPASS.128 [R64+0xc000], desc[UR14][R60.64+0x300] ;  /* 0x0c0003003c407fae */ /* 0x0003e2000b901c4e */
[----:B--2---:R-:W-:-:S03]  /*1190*/  IMAD.WIDE R20, R21, 0x2, R54 ;  /* 0x0000000215147825 */ /* 0x004fc600078e0236 */
[----:B------:R2:W-:Y:S01]  /*11a0*/  LDGSTS.E.BYPASS.128 [R69+0xc000], desc[UR14][R24.64+0x300] ;  /* 0x0c00030018457fae */ /* 0x0005e2000b901c4e */
[----:B---3--:R-:W-:Y:S01]  /*11b0*/  IMAD.WIDE R42, R43, 0x2, R38 ;  /* 0x000000022b2a7825 */ /* 0x008fe200078e0226 */
[----:B----4-:R-:W-:-:S03]  /*11c0*/  IADD3 R16, P0, R20, 0x400, RZ ;  /* 0x0000040014107810 */ /* 0x010fc60007f1e0ff */
[----:B------:R-:W-:Y:S01]  /*11d0*/  IMAD.WIDE R38, R18, 0x2, R38 ;  /* 0x0000000212267825 */ /* 0x000fe200078e0226 */
[----:B------:R-:W-:Y:S01]  /*11e0*/  LDGSTS.E.BYPASS.128 [R67+0xc000], desc[UR14][R36.64+0x300] ;  /* 0x0c00030024437fae */ /* 0x000fe2000b901c4e */
[----:B-1----:R-:W-:Y:S02]  /*11f0*/  SHF.R.U32.HI R64, RZ, 0x5, R0 ;  /* 0x00000005ff407819 */ /* 0x002fe40000011600 */
[--C-:B------:R-:W-:Y:S01]  /*1200*/  IMAD.WIDE R18, R19, 0x2, R54.reuse ;  /* 0x0000000213127825 */ /* 0x100fe200078e0236 */
[----:B------:R1:W-:Y:S01]  /*1210*/  LDGSTS.E.BYPASS.128 [R65+0xc000], desc[UR14][R26.64+0x300] ;  /* 0x0c0003001a417fae */ /* 0x0003e2000b901c4e */
[----:B--2---:R-:W-:Y:S02]  /*1220*/  CS2R R24, SRZ ;  /* 0x0000000000187805 */ /* 0x004fe4000001ff00 */
[----:B------:R-:W-:Y:S01]  /*1230*/  IMAD.WIDE R22, R52, 0x2, R54 ;  /* 0x0000000234167825 */ /* 0x000fe200078e0236 */
[----:B------:R-:W-:Y:S01]  /*1240*/  IADD3 R17, P1, R18, 0x400, RZ ;  /* 0x0000040012117810 */ /* 0x000fe20007f3e0ff */
[----:B------:R-:W0:Y:S01]  /*1250*/  LDGDEPBAR ;  /* 0x00000000000079af */ /* 0x000e220000000000 */
[----:B------:R-:W-:Y:S01]  /*1260*/  LOP3.LUT R64, R64, 0x7fffffc, RZ, 0xc0, !PT ;  /* 0x07fffffc40407812 */ /* 0x000fe200078ec0ff */
[----:B------:R-:W-:Y:S01]  /*1270*/  IMAD.X R18, RZ, RZ, R21, P0 ;  /* 0x000000ffff127224 */ /* 0x000fe200000e0615 */
[----:B------:R-:W-:Y:S01]  /*1280*/  IADD3 R20, P0, R40, 0x400, RZ ;  /* 0x0000040028147810 */ /* 0x000fe20007f1e0ff */
[----:B------:R-:W-:Y:S01]  /*1290*/  IMAD.X R19, RZ, RZ, R19, P1 ;  /* 0x000000ffff137224 */ /* 0x000fe200008e0613 */
[----:B------:R-:W-:Y:S01]  /*12a0*/  IADD3 R21, P1, R22, 0x400, RZ ;  /* 0x0000040016157810 */ /* 0x000fe20007f3e0ff */
[----:B------:R-:W-:Y:S01]  /*12b0*/  IMAD.WIDE R52, R53, 0x2, R54 ;  /* 0x0000000235347825 */ /* 0x000fe200078e0236 */
[----:B------:R2:W-:Y:S01]  /*12c0*/  LDGSTS.E.BYPASS.128 [R49+0x1a000], desc[UR14][R34.64+0x300] ;  /* 0x1a00030022317fae */ /* 0x0005e2000b901c4e */
[----:B-1----:R-:W-:-:S02]  /*12d0*/  CS2R R26, SRZ ;  /* 0x00000000001a7805 */ /* 0x002fc4000001ff00 */
[----:B------:R-:W-:Y:S01]  /*12e0*/  CS2R R36, SRZ ;  /* 0x0000000000247805 */ /* 0x000fe2000001ff00 */
[----:B------:R-:W-:Y:S01]  /*12f0*/  IMAD.WIDE R50, R48, 0x2, R54 ;  /* 0x0000000230327825 */ /* 0x000fe200078e0236 */
[----:B------:R1:W-:Y:S03]  /*1300*/  LDGSTS.E.BYPASS.128 [R47+0x1a000], desc[UR14][R28.64+0x300] ;  /* 0x1a0003001c2f7fae */ /* 0x0003e6000b901c4e */
[----:B------:R-:W-:Y:S01]  /*1310*/  IMAD.X R22, RZ, RZ, R41, P0 ;  /* 0x000000ffff167224 */ /* 0x000fe200000e0629 */
[----:B------:R-:W-:Y:S01]  /*1320*/  IADD3 R40, P0, R52, 0x400, RZ ;  /* 0x0000040034287810 */ /* 0x000fe20007f1e0ff */
[----:B------:R-:W-:Y:S01]  /*1330*/  IMAD.X R23, RZ, RZ, R23, P1 ;  /* 0x000000ffff177224 */ /* 0x000fe200008e0617 */
[----:B------:R-:W-:Y:S01]  /*1340*/  IADD3 R41, P1, R50, 0x400, RZ ;  /* 0x0000040032297810 */ /* 0x000fe20007f3e0ff */
[----:B------:R-:W-:Y:S01]  /*1350*/  IMAD.WIDE R56, R57, 0x2, R54 ;  /* 0x0000000239387825 */ /* 0x000fe200078e0236 */
[----:B------:R3:W-:Y:S01]  /*1360*/  LDGSTS.E.BYPASS.128 [R45+0x1a000], desc[UR14][R32.64+0x300] ;  /* 0x1a000300202d7fae */ /* 0x0007e2000b901c4e */
[----:B--2---:R-:W-:-:S02]  /*1370*/  CS2R R34, SRZ ;  /* 0x0000000000227805 */ /* 0x004fc4000001ff00 */
[----:B------:R-:W-:Y:S01]  /*1380*/  IMAD.WIDE R54, R46, 0x2, R54 ;  /* 0x000000022e367825 */ /* 0x000fe200078e0236 */
[----:B------:R2:W-:Y:S01]  /*1390*/  LDGSTS.E.BYPASS.128 [R44+0x1a000], desc[UR14][R30.64+0x300] ;  /* 0x1a0003001e2c7fae */ /* 0x0005e2000b901c4e */
[----:B-1----:R-:W-:Y:S02]  /*13a0*/  CS2R R28, SRZ ;  /* 0x00000000001c7805 */ /* 0x002fe4000001ff00 */
[----:B------:R-:W-:Y:S01]  /*13b0*/  IMAD.X R50, RZ, RZ, R53, P0 ;  /* 0x000000ffff327224 */ /* 0x000fe200000e0635 */
[----:B------:R-:W0:Y:S01]  /*13c0*/  LDGDEPBAR ;  /* 0x00000000000079af */ /* 0x000e220000000000 */
[----:B------:R-:W-:Y:S01]  /*13d0*/  IMAD.X R51, RZ, RZ, R51, P1 ;  /* 0x000000ffff337224 */ /* 0x000fe200008e0633 */
[----:B------:R-:W-:Y:S02]  /*13e0*/  IADD3 R52, P0, R56, 0x400, RZ ;  /* 0x0000040038347810 */ /* 0x000fe40007f1e0ff */
[----:B------:R-:W-:Y:S02]  /*13f0*/  IADD3 R53, P1, R54, 0x400, RZ ;  /* 0x0000040036357810 */ /* 0x000fe40007f3e0ff */
[----:B---3--:R-:W-:Y:S01]  /*1400*/  CS2R R32, SRZ ;  /* 0x0000000000207805 */ /* 0x008fe2000001ff00 */
[----:B------:R-:W-:Y:S01]  /*1410*/  IMAD.X R54, RZ, RZ, R57, P0 ;  /* 0x000000ffff367224 */ /* 0x000fe200000e0639 */
[----:B------:R-:W-:Y:S01]  /*1420*/  IADD3 R56, P0, R58, 0x400, RZ ;  /* 0x000004003a387810 */ /* 0x000fe20007f1e0ff */
[----:B------:R-:W-:Y:S01]  /*1430*/  IMAD.X R55, RZ, RZ, R55, P1 ;  /* 0x000000ffff377224 */ /* 0x000fe200008e0637 */
[----:B------:R-:W-:Y:S01]  /*1440*/  IADD3 R57, P1, R42, 0x400, RZ ;  /* 0x000004002a397810 */ /* 0x000fe20007f3e0ff */
[----:B------:R-:W-:Y:S01]  /*1450*/  IMAD.MOV.U32 R42, RZ, RZ, -0x80 ;  /* 0xffffff80ff2a7424 */ /* 0x000fe200078e00ff */
[----:B--2---:R-:W-:Y:S01]  /*1460*/  CS2R R30, SRZ ;  /* 0x00000000001e7805 */ /* 0x004fe2000001ff00 */
[----:B------:R-:W-:Y:S01]  /*1470*/  IMAD.X R58, RZ, RZ, R59, P0 ;  /* 0x000000ffff3a7224 */ /* 0x000fe200000e063b */
[----:B------:R-:W-:Y:S01]  /*1480*/  IADD3 R60, P0, R62, 0x400, RZ ;  /* 0x000004003e3c7810 */ /* 0x000fe20007f1e0ff */
[----:B------:R-:W-:Y:S01]  /*1490*/  IMAD.X R59, RZ, RZ, R43, P1 ;  /* 0x000000ffff3b7224 */ /* 0x000fe200008e062b */
[----:B------:R-:W-:-:S03]  /*14a0*/  IADD3 R61, P1, R38, 0x400, RZ ;  /* 0x00000400263d7810 */ /* 0x000fc60007f3e0ff */
[----:B------:R-:W-:Y:S02]  /*14b0*/  IMAD.X R62, RZ, RZ, R63, P0 ;  /* 0x000000ffff3e7224 */ /* 0x000fe400000e063f */
[----:B------:R-:W-:Y:S01]  /*14c0*/  IMAD.X R63, RZ, RZ, R39, P1 ;  /* 0x000000ffff3f7224 */ /* 0x000fe200008e0627 */
[----:B------:R-:W-:-:S07]  /*14d0*/  CS2R R38, SRZ ;  /* 0x0000000000267805 */ /* 0x000fce000001ff00 */
.L_x_0:
[----:B------:R-:W1:Y:S01]  /*14e0*/  SHFL.IDX PT, R43, R64, RZ, 0x1f ;  /* 0x00001fff402b7589 */ /* 0x000e6200000e0000 */
[----:B------:R-:W-:Y:S01]  /*14f0*/  UIADD3 UR11, UR11, 0x1, URZ ;  /* 0x000000010b0b7890 */ /* 0x000fe2000fffe03f */
[----:B------:R-:W-:-:S04]  /*1500*/  DEPBAR.LE SB0, 0x6 ;  /* 0x000081800000791a */ /* 0x000fc80000000000 */
[----:B------:R-:W-:Y:S01]  /*1510*/  UISETP.GE.AND UP0, UPT, UR11, 0x5, UPT ;  /* 0x000000050b00788c */ /* 0x000fe2000bf06270 */
[----:B------:R-:W-:Y:S01]  /*1520*/  BAR.SYNC.DEFER_BLOCKING 0x0 ;  /* 0x0000000000007b1d */ /* 0x000fe20000010000 */
[----:B------:R-:W-:Y:S01]  /*1530*/  UIADD3 UR12, UR12, 0x1, URZ ;  /* 0x000000010c0c7890 */ /* 0x000fe2000fffe03f */
[----:B------:R-:W-:Y:S01]  /*1540*/  VIADD R65, R42, 0x80 ;  /* 0x000000802a417836 */ /* 0x000fe20000000000 */
[----:B------:R-:W-:Y:S01]  /*1550*/  USEL UR11, UR11, URZ, !UP0 ;  /* 0x0000003f0b0b7287 */ /* 0x000fe2000c000000 */
[----:B------:R-:W-:Y:S02]  /*1560*/  IADD3 R42, P1, R53, UR6, RZ ;  /* 0x00000006352a7c10 */ /* 0x000fe4000ff3e0ff */
[----:B------:R-:W-:Y:S01]  /*1570*/  UMOV UR19, 0x40000040 ;  /* 0x4000004000137882 */ /* 0x000fe20000000000 */
[----:B------:R-:W-:Y:S01]  /*1580*/  ULEA UR4, UR11, UR10, 0xe ;  /* 0x0000000a0b047291 */ /* 0x000fe2000f8e703f */
[----:B------:R-:W-:-:S03]  /*1590*/  ISETP.GE.U32.AND P0, PT, R65, 0x2e00, PT ;  /* 0x00002e004100780c */ /* 0x000fc60003f06070 */
[----:B------:R-:W-:Y:S02]  /*15a0*/  USHF.R.U32.HI UR8, URZ, 0x4, UR4 ;  /* 0x000000043f087899 */ /* 0x000fe40008011604 */
[----:B------:R-:W-:Y:S02]  /*15b0*/  ULEA UR4, UR11, UR13, 0xd ;  /* 0x0000000d0b047291 */ /* 0x000fe4000f8e683f */
[----:B------:R-:W-:Y:S01]  /*15c0*/  ULOP3.LUT UR8, UR8, 0x3fff, URZ, 0xc0, !UPT ;  /* 0x00003fff08087892 */ /* 0x000fe2000f8ec03f */
[----:B-1----:R-:W-:Y:S01]  /*15d0*/  R2UR UR5, R43 ;  /* 0x000000002b0572ca */ /* 0x002fe200000e0000 */
[----:B------:R-:W-:Y:S01]  /*15e0*/  USHF.R.U32.HI UR4, URZ, 0x4, UR4 ;  /* 0x000000043f047899 */ /* 0x000fe20008011604 */
[----:B------:R-:W-:Y:S02]  /*15f0*/  IADD3.X R43, R55, UR7, RZ, P1, !PT ;  /* 0x00000007372b7c10 */ /* 0x000fe40008ffe4ff */
[----:B------:R-:W-:Y:S01]  /*1600*/  IADD3 R44, P1, R52, UR6, RZ ;  /* 0x00000006342c7c10 */ /* 0x000fe2000ff3e0ff */
[----:B------:R-:W-:Y:S01]  /*1610*/  ULOP3.LUT UR4, UR4, 0x3fff, URZ, 0xc0, !UPT ;  /* 0x00003fff04047892 */ /* 0x000fe2000f8ec03f */
[----:B------:R-:W-:-:S02]  /*1620*/  WARPGROUP.ARRIVE ;  /* 0x00000000000079c5 */ /* 0x000fc40000000000 */
[----:B------:R-:W-:Y:S01]  /*1630*/  IADD3.X R45, R54, UR7, RZ, P1, !PT ;  /* 0x00000007362d7c10 */ /* 0x000fe20008ffe4ff */
[----:B------:R-:W-:Y:S01]  /*1640*/  ULOP3.LUT UR18, UR4, 0x1000000, URZ, 0xfc, !UPT ;  /* 0x0100000004127892 */ /* 0x000fe2000f8efc3f */
[----:B------:R-:W-:-:S03]  /*1650*/  IADD3 R48, P1, R41, UR6, RZ ;  /* 0x0000000629307c10 */ /* 0x000fc6000ff3e0ff */
[----:B------:R-:W-:Y:S01]  /*1660*/  USHF.L.U32 UR5, UR5, 0x7, URZ ;  /* 0x0000000705057899 */ /* 0x000fe2000800063f */
[----:B------:R-:W-:Y:S02]  /*1670*/  IADD3.X R49, R51, UR7, RZ, P1, !PT ;  /* 0x0000000733317c10 */ /* 0x000fe40008ffe4ff */
[----:B------:R-:W-:Y:S01]  /*1680*/  IADD3 R46, P1, R40, UR6, RZ ;  /* 0x00000006282e7c10 */ /* 0x000fe2000ff3e0ff */
[----:B------:R-:W-:-:S03]  /*1690*/  ULOP3.LUT UR5, UR5, 0x180, URZ, 0xc0, !UPT ;  /* 0x0000018005057892 */ /* 0x000fc6000f8ec03f */
[----:B------:R-:W-:Y:S01]  /*16a0*/  IADD3.X R47, R50, UR7, RZ, P1, !PT ;  /* 0x00000007322f7c10 */ /* 0x000fe20008ffe4ff */
[----:B------:R-:W-:-:S03]  /*16b0*/  UIADD3 UR8, UP0, UR5, UR8, URZ ;  /* 0x0000000805087290 */ /* 0x000fc6000ff1e03f */
[----:B------:R-:W-:Y:S01]  /*16c0*/  UMOV UR5, URZ ;  /* 0x0000003f00057c82 */ /* 0x000fe20008000000 */
[----:B------:R-:W-:Y:S02]  /*16d0*/  UIADD3.X UR9, URZ, URZ, URZ, UP0, !UPT ;  /* 0x0000003f3f097290 */ /* 0x000fe400087fe43f */
[----:B------:R-:W-:Y:S02]  /*16e0*/  ULOP3.LUT UR16, UR8, 0x2000000, URZ, 0xfc, !UPT ;  /* 0x0200000008107892 */ /* 0x000fe4000f8efc3f */
[----:B------:R-:W-:Y:S02]  /*16f0*/  ULOP3.LUT UR17, UR9, 0x40000040, URZ, 0xfc, !UPT ;  /* 0x4000004009117892 */ /* 0x000fe4000f8efc3f */
[----:B------:R-:W-:-:S04]  /*1700*/  UISETP.GE.AND UP0, UPT, UR12, 0x5, UPT ;  /* 0x000000050c00788c */ /* 0x000fc8000bf06270 */
[----:B------:R-:W-:-:S03]  /*1710*/  USEL UR12, UR12, URZ, !UP0 ;  /* 0x0000003f0c0c7287 */ /* 0x000fc6000c000000 */
[----:B------:R-:W-:Y:S01]  /*1720*/  HGMMA.64x32x16.F32.BF16 R24, gdesc[UR16], R24 ;  /* 0x00600000101879f0 */ /* 0x000fe20008701818 */
[----:B------:R-:W-:Y:S01]  /*1730*/  UMOV UR16, 0x2000002 ;  /* 0x0200000200107882 */ /* 0x000fe20000000000 */
[----:B------:R-:W-:Y:S01]  /*1740*/  UMOV UR17, 0x40000040 ;  /* 0x4000004000117882 */ /* 0x000fe20000000000 */
[----:B------:R-:W-:Y:S01]  /*1750*/  UMOV UR18, 0x1000002 ;  /* 0x0100000200127882 */ /* 0x000fe20000000000 */
[----:B------:R-:W-:Y:S01]  /*1760*/  UMOV UR19, 0x40000040 ;  /* 0x4000004000137882 */ /* 0x000fe20000000000 */
[----:B------:R-:W-:Y:S02]  /*1770*/  UIADD3.64 UR16, UR8, UR16, URZ ;  /* 0x0000001008107297 */ /* 0x000fe4000fffe03f */
[----:B------:R-:W-:-:S09]  /*1780*/  UIADD3.64 UR18, UR4, UR18, URZ ;  /* 0x0000001204127297 */ /* 0x000fd2000fffe03f */
        /* <DEDUP_REMOVED lines=41> */
[----:B------:R-:W-:Y:S02]  /*1a20*/  UIADD3.64 UR18, UR4, UR18, URZ ;  /* 0x0000001204127297 */ /* 0x000fe4000fffe03f */
[----:B------:R-:W-:-:S06]  /*1a30*/  ULEA UR4, UR12, UR10, 0xe ;  /* 0x0000000a0c047291 */ /* 0x000fcc000f8e703f */
[----:B------:R-:W-:Y:S02]  /*1a40*/  LEA R67, R6, UR4, 0x1 ;  /* 0x0000000406437c11 */ /* 0x000fe4000f8e08ff */
[----:B------:R-:W-:Y:S02]  /*1a50*/  LEA R69, R8, UR4, 0x1 ;  /* 0x0000000408457c11 */ /* 0x000fe4000f8e08ff */
[----:B------:R-:W-:Y:S02]  /*1a60*/  LEA R66, R11, UR4, 0x1 ;  /* 0x000000040b427c11 */ /* 0x000fe4000f8e08ff */
[----:B------:R-:W-:Y:S01]  /*1a70*/  LEA R68, R13, UR4, 0x1 ;  /* 0x000000040d447c11 */ /* 0x000fe2000f8e08ff */
[----:B------:R-:W-:Y:S03]  /*1a80*/  HGMMA.64x32x16.F32.BF16 R24, gdesc[UR16], R24, gsb0 ;  /* 0x00600000101879f0 */ /* 0x000fe60008001818 */
[----:B------:R-:W-:-:S02]  /*1a90*/  WARPGROUP.DEPBAR.LE gsb0, 0x1 ;  /* 0x00008000000079c5 */ /* 0x000fc40000010100 */
[----:B------:R-:W-:Y:S06]  /*1aa0*/  BAR.SYNC.DEFER_BLOCKING 0x0 ;  /* 0x0000000000007b1d */ /* 0x000fec0000010000 */
[----:B------:R-:W-:Y:S01]  /*1ab0*/  @!PT LDS RZ, [RZ] ;  /* 0x00000000fffff984 */ /* 0x000fe20000000800 */
[----:B------:R-:W-:Y:S01]  /*1ac0*/  @!PT LDS RZ, [RZ] ;  /* 0x00000000fffff984 */ /* 0x000fe20000000800 */
[----:B------:R-:W-:Y:S01]  /*1ad0*/  @!PT LDS RZ, [RZ] ;  /* 0x00000000fffff984 */ /* 0x000fe20000000800 */
[----:B------:R1:W-:Y:S04]  /*1ae0*/  LDGSTS.E.BYPASS.128 [R67], desc[UR14][R42.64], !P0 ;  /* 0x000000002a437fae */ /* 0x0003e8000c101c4e */
[----:B------:R2:W-:Y:S04]  /*1af0*/  LDGSTS.E.BYPASS.128 [R69], desc[UR14][R44.64], !P0 ;  /* 0x000000002c457fae */ /* 0x0005e8000c101c4e */
[----:B------:R3:W-:Y:S01]  /*1b00*/  LDGSTS.E.BYPASS.128 [R66], desc[UR14][R48.64], !P0 ;  /* 0x0000000030427fae */ /* 0x0007e2000c101c4e */
[----:B-1----:R-:W-:-:S03]  /*1b10*/  IADD3 R42, P1, R21, UR6, RZ ;  /* 0x00000006152a7c10 */ /* 0x002fc6000ff3e0ff */
[----:B------:R1:W-:Y:S01]  /*1b20*/  LDGSTS.E.BYPASS.128 [R68], desc[UR14][R46.64], !P0 ;  /* 0x000000002e447fae */ /* 0x0003e2000c101c4e */
[----:B------:R-:W-:Y:S02]  /*1b30*/  LEA R67, R2, UR4, 0x1 ;  /* 0x0000000402437c11 */ /* 0x000fe4000f8e08ff */
[----:B------:R-:W-:Y:S02]  /*1b40*/  IADD3.X R43, R23, UR7, RZ, P1, !PT ;  /* 0x00000007172b7c10 */ /* 0x000fe40008ffe4ff */
[----:B--2---:R-:W-:Y:S02]  /*1b50*/  IADD3 R44, P1, R20, UR6, RZ ;  /* 0x00000006142c7c10 */ /* 0x004fe4000ff3e0ff */
[----:B------:R-:W-:Y:S01]  /*1b60*/  LEA R69, R3, UR4, 0x1 ;  /* 0x0000000403457c11 */ /* 0x000fe2000f8e08ff */
[----:B------:R2:W-:Y:S01]  /*1b70*/  LDGSTS.E.BYPASS.128 [R67], desc[UR14][R42.64], !P0 ;  /* 0x000000002a437fae */ /* 0x0005e2000c101c4e */
[----:B------:R-:W-:Y:S02]  /*1b80*/  IADD3.X R45, R22, UR7, RZ, P1, !PT ;  /* 0x00000007162d7c10 */ /* 0x000fe40008ffe4ff */
[----:B---3--:R-:W-:-:S02]  /*1b90*/  IADD3 R48, P1, R17, UR6, RZ ;  /* 0x0000000611307c10 */ /* 0x008fc4000ff3e0ff */
[----:B------:R-:W-:Y:S01]  /*1ba0*/  LEA R66, R4, UR4, 0x1 ;  /* 0x0000000404427c11 */ /* 0x000fe2000f8e08ff */
[----:B------:R3:W-:Y:S01]  /*1bb0*/  LDGSTS.E.BYPASS.128 [R69], desc[UR14][R44.64], !P0 ;  /* 0x000000002c457fae */ /* 0x0007e2000c101c4e */
[----:B------:R-:W-:Y:S02]  /*1bc0*/  IADD3.X R49, R19, UR7, RZ, P1, !PT ;  /* 0x0000000713317c10 */ /* 0x000fe40008ffe4ff */
[----:B-1----:R-:W-:Y:S02]  /*1bd0*/  IADD3 R46, P1, R16, UR6, RZ ;  /* 0x00000006102e7c10 */ /* 0x002fe4000ff3e0ff */
[----:B------:R-:W-:Y:S01]  /*1be0*/  LEA R68, R5, UR4, 0x1 ;  /* 0x0000000405447c11 */ /* 0x000fe2000f8e08ff */
[----:B------:R1:W-:Y:S01]  /*1bf0*/  LDGSTS.E.BYPASS.128 [R66], desc[UR14][R48.64], !P0 ;  /* 0x0000000030427fae */ /* 0x0003e2000c101c4e */
[----:B------:R-:W-:Y:S01]  /*1c00*/  IADD3.X R47, R18, UR7, RZ, P1, !PT ;  /* 0x00000007122f7c10 */ /* 0x000fe20008ffe4ff */
[----:B------:R-:W-:Y:S01]  /*1c10*/  ULEA UR4, UR12, UR13, 0xd ;  /* 0x0000000d0c047291 */ /* 0x000fe2000f8e683f */
[----:B--2---:R-:W-:-:S03]  /*1c20*/  IADD3 R42, P1, R61, UR6, RZ ;  /* 0x000000063d2a7c10 */ /* 0x004fc6000ff3e0ff */
[----:B------:R2:W-:Y:S01]  /*1c30*/  LDGSTS.E.BYPASS.128 [R68], desc[UR14][R46.64], !P0 ;  /* 0x000000002e447fae */ /* 0x0005e2000c101c4e */
[----:B------:R-:W-:Y:S02]  /*1c40*/  IADD3.X R43, R63, UR7, RZ, P1, !PT ;  /* 0x000000073f2b7c10 */ /* 0x000fe40008ffe4ff */
[----:B---3--:R-:W-:Y:S01]  /*1c50*/  IADD3 R44, P1, R60, UR6, RZ ;  /* 0x000000063c2c7c10 */ /* 0x008fe2000ff3e0ff */
[----:B------:R-:W0:Y:S01]  /*1c60*/  LDGDEPBAR ;  /* 0x00000000000079af */ /* 0x000e220000000000 */
[----:B------:R-:W-:Y:S02]  /*1c70*/  LEA R67, R7, UR4, 0x1 ;  /* 0x0000000407437c11 */ /* 0x000fe4000f8e08ff */
[----:B------:R-:W-:Y:S02]  /*1c80*/  IADD3.X R45, R62, UR7, RZ, P1, !PT ;  /* 0x000000073e2d7c10 */ /* 0x000fe40008ffe4ff */
[----:B-1----:R-:W-:Y:S01]  /*1c90*/  IADD3 R48, P1, R57, UR6, RZ ;  /* 0x0000000639307c10 */ /* 0x002fe2000ff3e0ff */
[----:B------:R1:W-:Y:S01]  /*1ca0*/  LDGSTS.E.BYPASS.128 [R67], desc[UR14][R42.64], !P0 ;  /* 0x000000002a437fae */ /* 0x0003e2000c101c4e */
[----:B------:R-:W-:-:S02]  /*1cb0*/  LEA R69, R10, UR4, 0x1 ;  /* 0x000000040a457c11 */ /* 0x000fc4000f8e08ff */
[----:B------:R-:W-:Y:S02]  /*1cc0*/  IADD3.X R49, R59, UR7, RZ, P1, !PT ;  /* 0x000000073b317c10 */ /* 0x000fe40008ffe4ff */
[----:B--2---:R-:W-:Y:S01]  /*1cd0*/  IADD3 R46, P1, R56, UR6, RZ ;  /* 0x00000006382e7c10 */ /* 0x004fe2000ff3e0ff */
[----:B------:R2:W-:Y:S01]  /*1ce0*/  LDGSTS.E.BYPASS.128 [R69], desc[UR14][R44.64], !P0 ;  /* 0x000000002c457fae */ /* 0x0005e2000c101c4e */
[----:B------:R-:W-:Y:S01]  /*1cf0*/  LEA R66, R12, UR4, 0x1 ;  /* 0x000000040c427c11 */ /* 0x000fe2000f8e08ff */
[----:B------:R-:W-:Y:S01]  /*1d00*/  UIADD3 UR6, UP0, UR6, 0x100, URZ ;  /* 0x0000010006067890 */ /* 0x000fe2000ff1e03f */
[----:B------:R-:W-:Y:S02]  /*1d10*/  IADD3.X R47, R58, UR7, RZ, P1, !PT ;  /* 0x000000073a2f7c10 */ /* 0x000fe40008ffe4ff */
[----:B------:R-:W-:Y:S01]  /*1d20*/  LEA R68, R14, UR4, 0x1 ;  /* 0x000000040e447c11 */ /* 0x000fe2000f8e08ff */
[----:B------:R2:W-:Y:S01]  /*1d30*/  LDGSTS.E.BYPASS.128 [R66], desc[UR14][R48.64], !P0 ;  /* 0x0000000030427fae */ /* 0x0005e2000c101c4e */
[----:B------:R-:W-:Y:S01]  /*1d40*/  UIADD3.X UR7, URZ, UR7, URZ, UP0, !UPT ;  /* 0x000000073f077290 */ /* 0x000fe200087fe43f */
[----:B-1----:R-:W-:-:S02]  /*1d50*/  IMAD.MOV.U32 R42, RZ, RZ, R65 ;  /* 0x000000ffff2a7224 */ /* 0x002fc400078e0041 */
[----:B------:R2:W-:Y:S01]  /*1d60*/  LDGSTS.E.BYPASS.128 [R68], desc[UR14][R46.64], !P0 ;  /* 0x000000002e447fae */ /* 0x0005e2000c101c4e */
[----:B------:R-:W-:-:S03]  /*1d70*/  ISETP.GE.U32.AND P0, PT, R65, 0x2f80, PT ;  /* 0x00002f804100780c */ /* 0x000fc60003f06070 */
[----:B------:R-:W0:Y:S10]  /*1d80*/  LDGDEPBAR ;  /* 0x00000000000079af */ /* 0x000e340000000000 */
[----:B--2---:R-:W-:Y:S05]  /*1d90*/  @!P0 BRA `(.L_x_0) ;  /* 0xfffffff400d08947 */ /* 0x004fea000383ffff */
[--C-:B------:R-:W-:Y:S01]  /*1da0*/  SHF.R.U32.HI R2, RZ, 0x1, R0.reuse ;  /* 0x00000001ff027819 */ /* 0x100fe20000011600 */
[----:B------:R-:W-:Y:S02]  /*1db0*/  WARPGROUP.DEPBAR.LE gsb0, 0x0 ;  /* 0x00008000000079c5 */ /* 0x000fe40000010000 */
[----:B------:R-:W-:Y:S01]  /*1dc0*/  SHF.R.U32.HI R5, RZ, 0x5, R0 ;  /* 0x00000005ff057819 */ /* 0x000fe20000011600 */
[----:B------:R-:W-:-:S04]  /*1dd0*/  DEPBAR.LE SB0, 0x0 ;  /* 0x000080000000791a */ /* 0x000fc80000000000 */
[----:B------:R-:W-:Y:S02]  /*1de0*/  LOP3.LUT R4, R2, 0x8, RZ, 0xc0, !PT ;  /* 0x0000000802047812 */ /* 0x000fe400078ec0ff */
[----:B------:R-:W-:Y:S02]  /*1df0*/  LOP3.LUT R3, R0, 0xf, RZ, 0xc0, !PT ;  /* 0x0000000f00037812 */ /* 0x000fe400078ec0ff */
[----:B------:R-:W-:Y:S02]  /*1e00*/  LOP3.LUT R2, R5, 0x3, RZ, 0xc0, !PT ;  /* 0x0000000305027812 */ /* 0x000fe400078ec0ff */
[----:B------:R-:W-:Y:S01]  /*1e10*/  SHF.R.U32.HI R6, RZ, 0x2, R0 ;  /* 0x00000002ff067819 */ /* 0x000fe20000011600 */
[----:B------:R-:W-:Y:S01]  /*1e20*/  IMAD R3, R3, 0x28, R4 ;  /* 0x0000002803037824 */ /* 0x000fe200078e0204 */
[----:B------:R-:W-:Y:S01]  /*1e30*/  F2FP.BF16.F32.PACK_AB R24, R25, R24 ;  /* 0x000000181918723e */ /* 0x000fe200000010ff */
[----:B------:R-:W-:Y:S01]  /*1e40*/  IMAD.SHL.U32 R5, R2, 0x8, RZ ;  /* 0x0000000802057824 */ /* 0x000fe200078e00ff */
[----:B------:R-:W-:Y:S01]  /*1e50*/  SGXT.U32 R4, R6, 0x3 ;  /* 0x000000030604781a */ /* 0x000fe20000000000 */
[----:B------:R-:W-:Y:S01]  /*1e60*/  IMAD R3, R2, 0x280, R3 ;  /* 0x0000028002037824 */ /* 0x000fe200078e0203 */
[----:B------:R-:W-:-:S02]  /*1e70*/  F2FP.BF16.F32.PACK_AB R25, R27, R26 ;  /* 0x0000001a1b19723e */ /* 0x000fc400000010ff */
[----:B------:R-:W-:Y:S01]  /*1e80*/  LOP3.LUT R5, R5, R4, RZ, 0xfc, !PT ;  /* 0x0000000405057212 */ /* 0x000fe200078efcff */
[----:B------:R-:W-:Y:S01]  /*1e90*/  IMAD.SHL.U32 R4, R0, 0x8, RZ ;  /* 0x0000000800047824 */ /* 0x000fe200078e00ff */
[----:B------:R-:W-:Y:S02]  /*1ea0*/  F2FP.BF16.F32.PACK_AB R32, R33, R32 ;  /* 0x000000202120723e */ /* 0x000fe400000010ff */
[----:B------:R-:W-:Y:S02]  /*1eb0*/  F2FP.BF16.F32.PACK_AB R26, R29, R28 ;  /* 0x0000001c1d1a723e */ /* 0x000fe400000010ff */
[----:B------:R-:W-:Y:S02]  /*1ec0*/  LOP3.LUT R2, R4, 0x18, RZ, 0xc0, !PT ;  /* 0x0000001804027812 */ /* 0x000fe400078ec0ff */
[----:B------:R-:W-:Y:S02]  /*1ed0*/  F2FP.BF16.F32.PACK_AB R27, R31, R30 ;  /* 0x0000001e1f1b723e */ /* 0x000fe400000010ff */
[----:B------:R-:W-:Y:S01]  /*1ee0*/  F2FP.BF16.F32.PACK_AB R33, R35, R34 ;  /* 0x000000222321723e */ /* 0x000fe200000010ff */
[----:B------:R-:W-:Y:S01]  /*1ef0*/  IMAD R2, R5, 0x28, R2 ;  /* 0x0000002805027824 */ /* 0x000fe200078e0202 */
[----:B------:R-:W-:Y:S01]  /*1f00*/  LEA R5, R3, UR10, 0x1 ;  /* 0x0000000a03057c11 */ /* 0x000fe2000f8e08ff */
[----:B------:R-:W-:Y:S01]  /*1f10*/  BAR.SYNC.DEFER_BLOCKING 0x0 ;  /* 0x0000000000007b1d */ /* 0x000fe20000010000 */
[----:B------:R-:W-:-:S02]  /*1f20*/  F2FP.BF16.F32.PACK_AB R34, R37, R36 ;  /* 0x000000242522723e */ /* 0x000fc400000010ff */
[----:B------:R-:W-:Y:S02]  /*1f30*/  F2FP.BF16.F32.PACK_AB R35, R39, R38 ;  /* 0x000000262723723e */ /* 0x000fe400000010ff */
[----:B------:R-:W-:-:S03]  /*1f40*/  LEA R6, R2, UR10, 0x1 ;  /* 0x0000000a02067c11 */ /* 0x000fc6000f8e08ff */
[----:B------:R-:W1:Y:S01]  /*1f50*/  LDC.64 R2, c[0x0][0x220] ;  /* 0x00008800ff027b82 */ /* 0x000e620000000a00 */
[----:B------:R-:W-:Y:S02]  /*1f60*/  SHF.R.U32.HI R0, RZ, 0x2, R0 ;  /* 0x00000002ff007819 */ /* 0x000fe40000011600 */
[----:B------:R-:W-:Y:S02]  /*1f70*/  LOP3.LUT R9, R9, 0x18, R4, 0xf8, !PT ;  /* 0x0000001809097812 */ /* 0x000fe400078ef804 */
[----:B------:R-:W-:Y:S02]  /*1f80*/  SGXT.U32 R0, R0, 0x5 ;  /* 0x000000050000781a */ /* 0x000fe40000000000 */
[----:B------:R-:W-:Y:S02]  /*1f90*/  ISETP.GE.AND P0, PT, R9, 0xc00, PT ;  /* 0x00000c000900780c */ /* 0x000fe40003f06270 */
[----:B------:R-:W-:-:S04]  /*1fa0*/  LOP3.LUT R0, R0, R15, RZ, 0xfc, !PT ;  /* 0x0000000f00007212 */ /* 0x000fc800078efcff */
[C---:B------:R-:W-:Y:S01]  /*1fb0*/  LOP3.LUT R4, R0.reuse, 0x20, RZ, 0xfc, !PT ;  /* 0x0000002000047812 */ /* 0x040fe200078efcff */
[C---:B------:R-:W-:Y:S01]  /*1fc0*/  IMAD R9, R0.reuse, 0xc00, R9 ;  /* 0x00000c0000097824 */ /* 0x040fe200078e0209 */
[----:B------:R-:W-:Y:S01]  /*1fd0*/  ISETP.LT.AND P1, PT, R0, 0x1000, !P0 ;  /* 0x000010000000780c */ /* 0x000fe20004721270 */
[----:B------:R-:W-:Y:S01]  /*1fe0*/  STSM.16.M88.4 [R5], R24 ;  /* 0x0000001805007844 */ /* 0x000fe20000000200 */
[----:B------:R-:W-:-:S03]  /*1ff0*/  ISETP.LT.AND P0, PT, R4, 0x1000, !P0 ;  /* 0x000010000400780c */ /* 0x000fc60004701270 */
[----:B------:R1:W-:Y:S01]  /*2000*/  STSM.16.M88.4 [R5+0x20], R32 ;  /* 0x0000202005007844 */ /* 0x0003e20000000200 */
[----:B------:R-:W-:Y:S01]  /*2010*/  BAR.SYNC.DEFER_BLOCKING 0x0 ;  /* 0x0000000000007b1d */ /* 0x000fe20000010000 */
[----:B-1----:R-:W-:-:S05]  /*2020*/  IMAD.WIDE R4, R9, 0x2, R2 ;  /* 0x0000000209047825 */ /* 0x002fca00078e0202 */
[----:B------:R-:W1:Y:S04]  /*2030*/  LDS.128 R16, [R6] ;  /* 0x0000000006107984 */ /* 0x000e680000000c00 */
[----:B-1----:R1:W-:Y:S01]  /*2040*/  @P1 STG.E.128 desc[UR14][R4.64], R16 ;  /* 0x0000001004001986 */ /* 0x0023e2000c101d0e */
[----:B------:R-:W-:Y:S05]  /*2050*/  @!P0 EXIT ;  /* 0x000000000000894d */ /* 0x000fea0003800000 */
[----:B-1----:R-:W1:Y:S01]  /*2060*/  LDS.128 R4, [R6+0xa00] ;  /* 0x000a000006047984 */ /* 0x002e620000000c00 */
[----:B------:R-:W-:-:S04]  /*2070*/  VIADD R9, R9, 0x18000 ;  /* 0x0001800009097836 */ /* 0x000fc80000000000 */
[----:B------:R-:W-:-:S05]  /*2080*/  IMAD.WIDE R2, R9, 0x2, R2 ;  /* 0x0000000209027825 */ /* 0x000fca00078e0202 */
[----:B-1----:R-:W-:Y:S01]  /*2090*/  STG.E.128 desc[UR14][R2.64], R4 ;  /* 0x0000000402007986 */ /* 0x002fe2000c101d0e */
[----:B------:R-:W-:Y:S05]  /*20a0*/  EXIT ;  /* 0x000000000000794d */ /* 0x000fea0003800000 */
.L_x_1:
[----:B------:R-:W-:-:S00]  /*20b0*/  BRA `(.L_x_1) ;  /* 0xfffffffc00fc7947 */ /* 0x000fc0000383ffff */
[----:B------:R-:W-:-:S00]  /*20c0*/  NOP ;  /* 0x0000000000007918 */ /* 0x000fc00000000000 */
        /* <DEDUP_REMOVED lines=11> */
.L_x_2:


//--------------------- .nv.shared.triton_mm      --------------------------
	.section	.nv.shared.triton_mm,"aw",@nobits
	.sectionflags	@""
	.align	16
	.zero		1024


//--------------------- .nv.constant0.triton_mm   --------------------------
	.section	.nv.constant0.triton_mm,"a",@progbits
	.sectionflags	@""
	.align	4
.nv.constant0.triton_mm:
	.zero		552
